//
// Generated by NVIDIA NVVM Compiler
//
// Compiler Build ID: CL-36424714
// Cuda compilation tools, release 13.0, V13.0.88
// Based on NVVM 20.0.0
//

.version 9.0
.target sm_100
.address_size 64

	// .globl	_Z12floyd_kernelPKiPiii

.visible .entry _Z12floyd_kernelPKiPiii(
	.param .u64 .ptr .align 1 _Z12floyd_kernelPKiPiii_param_0,
	.param .u64 .ptr .align 1 _Z12floyd_kernelPKiPiii_param_1,
	.param .u32 _Z12floyd_kernelPKiPiii_param_2,
	.param .u32 _Z12floyd_kernelPKiPiii_param_3
)
{
	.reg .pred 	%p<5>;
	.reg .b32 	%r<22>;
	.reg .b64 	%rd<15>;

	ld.param.u64 	%rd2, [_Z12floyd_kernelPKiPiii_param_0];
	ld.param.u64 	%rd3, [_Z12floyd_kernelPKiPiii_param_1];
	ld.param.u32 	%r7, [_Z12floyd_kernelPKiPiii_param_2];
	ld.param.u32 	%r8, [_Z12floyd_kernelPKiPiii_param_3];
	cvta.to.global.u64 	%rd1, %rd3;
	mov.u32 	%r9, %ctaid.x;
	mov.u32 	%r10, %ntid.x;
	mov.u32 	%r11, %tid.x;
	mad.lo.s32 	%r1, %r9, %r10, %r11;
	mov.u32 	%r12, %ctaid.y;
	mov.u32 	%r13, %ntid.y;
	mov.u32 	%r14, %tid.y;
	mad.lo.s32 	%r2, %r12, %r13, %r14;
	max.s32 	%r15, %r2, %r1;
	setp.ge.s32 	%p1, %r15, %r8;
	@%p1 bra 	$L__BB0_4;
	cvta.to.global.u64 	%rd4, %rd2;
	mul.lo.s32 	%r16, %r8, %r2;
	add.s32 	%r3, %r16, %r1;
	add.s32 	%r17, %r16, %r7;
	mad.lo.s32 	%r18, %r8, %r7, %r1;
	mul.wide.s32 	%rd5, %r3, 4;
	add.s64 	%rd6, %rd4, %rd5;
	ld.global.u32 	%r4, [%rd6];
	mul.wide.s32 	%rd7, %r17, 4;
	add.s64 	%rd8, %rd4, %rd7;
	ld.global.u32 	%r5, [%rd8];
	mul.wide.s32 	%rd9, %r18, 4;
	add.s64 	%rd10, %rd4, %rd9;
	ld.global.u32 	%r19, [%rd10];
	setp.ne.s32 	%p2, %r5, 9999999;
	setp.ne.s32 	%p3, %r19, 9999999;
	and.pred  	%p4, %p2, %p3;
	@%p4 bra 	$L__BB0_3;
	add.s64 	%rd14, %rd1, %rd5;
	st.global.u32 	[%rd14], %r4;
	bra.uni 	$L__BB0_4;
$L__BB0_3:
	add.s32 	%r20, %r19, %r5;
	min.s32 	%r21, %r4, %r20;
	add.s64 	%rd12, %rd1, %rd5;
	st.global.u32 	[%rd12], %r21;
$L__BB0_4:
	ret;

}


// ===== COMPILED SASS (sm_100) =====

	.target	sm_100

	.elftype	@"ET_EXEC"


//--------------------- .note.nv.tkinfo           --------------------------
	.section	.note.nv.tkinfo,"",@"SHT_NOTE"
	.sectionflags	@"SHF_NOTE_NV_TKINFO"
	.tkinfo
        /*0018*/ 	.word	0x00000002
        /*0030*/ 	.string	""
        /*0030*/ 	.string	"ptxas"
        /*0030*/ 	.string	"Cuda compilation tools, release 13.0, V13.0.88"
        /*0030*/ 	.string	"Build cuda_13.0.r13.0/compiler.36424714_0"
        /*0030*/ 	.string	"-arch sm_100 -m 64 "



//--------------------- .note.nv.cuinfo           --------------------------
	.section	.note.nv.cuinfo,"",@"SHT_NOTE"
	.sectionflags	@"SHF_NOTE_NV_CUINFO"
        /*0018*/ 	.short	0x0002
        /*001a*/ 	.short	0x0064
        /*001c*/ 	.short	0x0082
	.zero		2


//--------------------- .nv.info                  --------------------------
	.section	.nv.info,"",@"SHT_CUDA_INFO"
	.align	4


	//----- nvinfo : EIATTR_REGCOUNT
	.align		4
        /*0000*/ 	.byte	0x04, 0x2f
        /*0002*/ 	.short	(.L_1 - .L_0)
	.align		4
.L_0:
        /*0004*/ 	.word	index@(_Z12floyd_kernelPKiPiii)
        /*0008*/ 	.word	0x00000010


	//----- nvinfo : EIATTR_FRAME_SIZE
	.align		4
.L_1:
        /*000c*/ 	.byte	0x04, 0x11
        /*000e*/ 	.short	(.L_3 - .L_2)
	.align		4
.L_2:
        /*0010*/ 	.word	index@(_Z12floyd_kernelPKiPiii)
        /*0014*/ 	.word	0x00000000


	//----- nvinfo : EIATTR_MIN_STACK_SIZE
	.align		4
.L_3:
        /*0018*/ 	.byte	0x04, 0x12
        /*001a*/ 	.short	(.L_5 - .L_4)
	.align		4
.L_4:
        /*001c*/ 	.word	index@(_Z12floyd_kernelPKiPiii)
        /*0020*/ 	.word	0x00000000
.L_5:


//--------------------- .nv.compat                --------------------------
	.section	.nv.compat,"",@"SHT_CUDA_COMPAT_INFO"
	.align	4
        /*0000*/ 	.byte	0x02, 0x09, 0x00, 0x00, 0x02, 0x02, 0x01, 0x00, 0x02, 0x05, 0x05, 0x00, 0x03, 0x07, 0x01, 0x01
        /*0010*/ 	.byte	0x02, 0x03, 0x00, 0x00, 0x02, 0x06, 0x01, 0x00, 0x04, 0x0b, 0x08, 0x00, 0x09, 0x00, 0x00, 0x00
        /*0020*/ 	.byte	0x00, 0x00, 0x00, 0x00


//--------------------- .nv.info._Z12floyd_kernelPKiPiii --------------------------
	.section	.nv.info._Z12floyd_kernelPKiPiii,"",@"SHT_CUDA_INFO"
	.sectionflags	@""
	.align	4


	//----- nvinfo : EIATTR_CUDA_API_VERSION
	.align		4
        /*0000*/ 	.byte	0x04, 0x37
        /*0002*/ 	.short	(.L_7 - .L_6)
.L_6:
        /*0004*/ 	.word	0x00000082


	//----- nvinfo : EIATTR_KPARAM_INFO
	.align		4
.L_7:
        /*0008*/ 	.byte	0x04, 0x17
        /*000a*/ 	.short	(.L_9 - .L_8)
.L_8:
        /*000c*/ 	.word	0x00000000
        /*0010*/ 	.short	0x0003
        /*0012*/ 	.short	0x0014
        /*0014*/ 	.byte	0x00, 0xf0, 0x11, 0x00


	//----- nvinfo : EIATTR_KPARAM_INFO
	.align		4
.L_9:
        /*0018*/ 	.byte	0x04, 0x17
        /*001a*/ 	.short	(.L_11 - .L_10)
.L_10:
        /*001c*/ 	.word	0x00000000
        /*0020*/ 	.short	0x0002
        /*0022*/ 	.short	0x0010
        /*0024*/ 	.byte	0x00, 0xf0, 0x11, 0x00


	//----- nvinfo : EIATTR_KPARAM_INFO
	.align		4
.L_11:
        /*0028*/ 	.byte	0x04, 0x17
        /*002a*/ 	.short	(.L_13 - .L_12)
.L_12:
        /*002c*/ 	.word	0x00000000
        /*0030*/ 	.short	0x0001
        /*0032*/ 	.short	0x0008
        /*0034*/ 	.byte	0x00, 0xf5, 0x21, 0x00


	//----- nvinfo : EIATTR_KPARAM_INFO
	.align		4
.L_13:
        /*0038*/ 	.byte	0x04, 0x17
        /*003a*/ 	.short	(.L_15 - .L_14)
.L_14:
        /*003c*/ 	.word	0x00000000
        /*0040*/ 	.short	0x0000
        /*0042*/ 	.short	0x0000
        /*0044*/ 	.byte	0x00, 0xf5, 0x21, 0x00


	//----- nvinfo : EIATTR_SPARSE_MMA_MASK
	.align		4
.L_15:
        /*0048*/ 	.byte	0x03, 0x50
        /*004a*/ 	.short	0x0000


	//----- nvinfo : EIATTR_MAXREG_COUNT
	.align		4
        /*004c*/ 	.byte	0x03, 0x1b
        /*004e*/ 	.short	0x00ff


	//----- nvinfo : EIATTR_MERCURY_ISA_VERSION
	.align		4
        /*0050*/ 	.byte	0x03, 0x5f
        /*0052*/ 	.short	0x0101


	//----- nvinfo : EIATTR_VRC_CTA_INIT_COUNT
	.align		4
        /*0054*/ 	.byte	0x02, 0x4a
	.zero		1
	.zero		1


	//----- nvinfo : EIATTR_EXIT_INSTR_OFFSETS
	.align		4
        /*0058*/ 	.byte	0x04, 0x1c
        /*005a*/ 	.short	(.L_17 - .L_16)


	//   ....[0]....
.L_16:
        /*005c*/ 	.word	0x000000c0


	//   ....[1]....
        /*0060*/ 	.word	0x000001e0


	//   ....[2]....
        /*0064*/ 	.word	0x00000230


	//----- nvinfo : EIATTR_CBANK_PARAM_SIZE
	.align		4
.L_17:
        /*0068*/ 	.byte	0x03, 0x19
        /*006a*/ 	.short	0x0018


	//----- nvinfo : EIATTR_PARAM_CBANK
	.align		4
        /*006c*/ 	.byte	0x04, 0x0a
        /*006e*/ 	.short	(.L_19 - .L_18)
	.align		4
.L_18:
        /*0070*/ 	.word	index@(.nv.constant0._Z12floyd_kernelPKiPiii)
        /*0074*/ 	.short	0x0380
        /*0076*/ 	.short	0x0018


	//----- nvinfo : EIATTR_SW_WAR
	.align		4
.L_19:
        /*0078*/ 	.byte	0x04, 0x36
        /*007a*/ 	.short	(.L_21 - .L_20)
.L_20:
        /*007c*/ 	.word	0x00000008
.L_21:


//--------------------- .nv.callgraph             --------------------------
	.section	.nv.callgraph,"",@"SHT_CUDA_CALLGRAPH"
	.align	4
	.sectionentsize	8
	.align		4
        /*0000*/ 	.word	0x00000000
	.align		4
        /*0004*/ 	.word	0xffffffff
	.align		4
        /*0008*/ 	.word	0x00000000
	.align		4
        /*000c*/ 	.word	0xfffffffe
	.align		4
        /*0010*/ 	.word	0x00000000
	.align		4
        /*0014*/ 	.word	0xfffffffd
	.align		4
        /*0018*/ 	.word	0x00000000
	.align		4
        /*001c*/ 	.word	0xfffffffc


//--------------------- .text._Z12floyd_kernelPKiPiii --------------------------
	.section	.text._Z12floyd_kernelPKiPiii,"ax",@progbits
	.align	128
        .global         _Z12floyd_kernelPKiPiii
        .type           _Z12floyd_kernelPKiPiii,@function
        .size           _Z12floyd_kernelPKiPiii,(.L_x_1 - _Z12floyd_kernelPKiPiii)
        .other          _Z12floyd_kernelPKiPiii,@"STO_CUDA_ENTRY STV_DEFAULT"
_Z12floyd_kernelPKiPiii:
.text._Z12floyd_kernelPKiPiii:
[----:B------:R-:W-:Y:S01]  /*0000*/  LDC R1, c[0x0][0x37c] ;  /* 0x0000df00ff017b82 */ /* 0x000fe20000000800 */
[----:B------:R-:W0:Y:S07]  /*0010*/  S2R R3, SR_TID.X ;  /* 0x0000000000037919 */ /* 0x000e2e0000002100 */
[----:B------:R-:W0:Y:S01]  /*0020*/  LDC R0, c[0x0][0x360] ;  /* 0x0000d800ff007b82 */ /* 0x000e220000000800 */
[----:B------:R-:W1:Y:S01]  /*0030*/  LDCU UR6, c[0x0][0x394] ;  /* 0x00007280ff0677ac */ /* 0x000e620008000800 */
[----:B------:R-:W2:Y:S06]  /*0040*/  S2R R2, SR_TID.Y ;  /* 0x0000000000027919 */ /* 0x000eac0000002200 */
[----:B------:R-:W0:Y:S08]  /*0050*/  S2UR UR4, SR_CTAID.X ;  /* 0x00000000000479c3 */ /* 0x000e300000002500 */
[----:B------:R-:W2:Y:S08]  /*0060*/  S2UR UR5, SR_CTAID.Y ;  /* 0x00000000000579c3 */ /* 0x000eb00000002600 */
[----:B------:R-:W2:Y:S01]  /*0070*/  LDC R9, c[0x0][0x364] ;  /* 0x0000d900ff097b82 */ /* 0x000ea20000000800 */
[----:B0-----:R-:W-:-:S02]  /*0080*/  IMAD R0, R0, UR4, R3 ;  /* 0x0000000400007c24 */ /* 0x001fc4000f8e0203 */
[----:B--2---:R-:W-:-:S05]  /*0090*/  IMAD R9, R9, UR5, R2 ;  /* 0x0000000509097c24 */ /* 0x004fca000f8e0202 */
[----:B------:R-:W-:-:S04]  /*00a0*/  VIMNMX R2, PT, PT, R0, R9, !PT ;  /* 0x0000000900027248 */ /* 0x000fc80007fe0100 */
[----:B-1----:R-:W-:-:S13]  /*00b0*/  ISETP.GE.AND P0, PT, R2, UR6, PT ;  /* 0x0000000602007c0c */ /* 0x002fda000bf06270 */
[----:B------:R-:W-:Y:S05]  /*00c0*/  @P0 EXIT ;  /* 0x000000000000094d */ /* 0x000fea0003800000 */
[----:B------:R-:W0:Y:S01]  /*00d0*/  LDC R5, c[0x0][0x390] ;  /* 0x0000e400ff057b82 */ /* 0x000e220000000800 */
[----:B------:R-:W1:Y:S07]  /*00e0*/  LDCU.64 UR4, c[0x0][0x358] ;  /* 0x00006b00ff0477ac */ /* 0x000e6e0008000a00 */
[----:B------:R-:W2:Y:S01]  /*00f0*/  LDC.64 R2, c[0x0][0x380] ;  /* 0x0000e000ff027b82 */ /* 0x000ea20000000a00 */
[----:B0-----:R-:W-:Y:S02]  /*0100*/  IMAD R7, R5, UR6, R0 ;  /* 0x0000000605077c24 */ /* 0x001fe4000f8e0200 */
[----:B------:R-:W-:-:S02]  /*0110*/  IMAD R5, R9, UR6, R5 ;  /* 0x0000000609057c24 */ /* 0x000fc4000f8e0205 */
[----:B--2---:R-:W-:-:S04]  /*0120*/  IMAD.WIDE R6, R7, 0x4, R2 ;  /* 0x0000000407067825 */ /* 0x004fc800078e0202 */
[----:B------:R-:W-:Y:S02]  /*0130*/  IMAD.WIDE R4, R5, 0x4, R2 ;  /* 0x0000000405047825 */ /* 0x000fe400078e0202 */
[----:B-1----:R-:W2:Y:S04]  /*0140*/  LDG.E R6, desc[UR4][R6.64] ;  /* 0x0000000406067981 */ /* 0x002ea8000c1e1900 */
[----:B------:R-:W3:Y:S01]  /*0150*/  LDG.E R4, desc[UR4][R4.64] ;  /* 0x0000000404047981 */ /* 0x000ee2000c1e1900 */
[----:B------:R-:W-:-:S04]  /*0160*/  IMAD R11, R9, UR6, R0 ;  /* 0x00000006090b7c24 */ /* 0x000fc8000f8e0200 */
[----:B------:R-:W-:-:S05]  /*0170*/  IMAD.WIDE R2, R11, 0x4, R2 ;  /* 0x000000040b027825 */ /* 0x000fca00078e0202 */
[----:B------:R-:W4:Y:S01]  /*0180*/  LDG.E R13, desc[UR4][R2.64] ;  /* 0x00000004020d7981 */ /* 0x000f22000c1e1900 */
[----:B--2---:R-:W-:-:S04]  /*0190*/  ISETP.NE.AND P0, PT, R6, 0x98967f, PT ;  /* 0x0098967f0600780c */ /* 0x004fc80003f05270 */
[----:B---3--:R-:W-:-:S13]  /*01a0*/  ISETP.NE.AND P0, PT, R4, 0x98967f, P0 ;  /* 0x0098967f0400780c */ /* 0x008fda0000705270 */
[----:B------:R-:W0:Y:S02]  /*01b0*/  @!P0 LDC.64 R8, c[0x0][0x388] ;  /* 0x0000e200ff088b82 */ /* 0x000e240000000a00 */
[----:B0-----:R-:W-:-:S05]  /*01c0*/  @!P0 IMAD.WIDE R8, R11, 0x4, R8 ;  /* 0x000000040b088825 */ /* 0x001fca00078e0208 */
[----:B----4-:R0:W-:Y:S01]  /*01d0*/  @!P0 STG.E desc[UR4][R8.64], R13 ;  /* 0x0000000d08008986 */ /* 0x0101e2000c101904 */
[----:B------:R-:W-:Y:S05]  /*01e0*/  @!P0 EXIT ;  /* 0x000000000000894d */ /* 0x000fea0003800000 */
[----:B------:R-:W1:Y:S01]  /*01f0*/  LDC.64 R2, c[0x0][0x388] ;  /* 0x0000e200ff027b82 */ /* 0x000e620000000a00 */
[----:B0-----:R-:W-:Y:S01]  /*0200*/  VIADDMNMX R13, R6, R4, R13, PT ;  /* 0x00000004060d7246 */ /* 0x001fe2000380010d */
[----:B-1----:R-:W-:-:S05]  /*0210*/  IMAD.WIDE R2, R11, 0x4, R2 ;  /* 0x000000040b027825 */ /* 0x002fca00078e0202 */
[----:B------:R-:W-:Y:S01]  /*0220*/  STG.E desc[UR4][R2.64], R13 ;  /* 0x0000000d02007986 */ /* 0x000fe2000c101904 */
[----:B------:R-:W-:Y:S05]  /*0230*/  EXIT ;  /* 0x000000000000794d */ /* 0x000fea0003800000 */
.L_x_0:
[----:B------:R-:W-:-:S00]  /*0240*/  BRA `(.L_x_0) ;  /* 0xfffffffc00fc7947 */ /* 0x000fc0000383ffff */
[----:B------:R-:W-:-:S00]  /*0250*/  NOP ;  /* 0x0000000000007918 */ /* 0x000fc00000000000 */
        /* <DEDUP_REMOVED lines=10> */
.L_x_1:


//--------------------- .nv.shared.reserved.0     --------------------------
	.section	.nv.shared.reserved.0,"aw",@nobits
	.weak		__nv_reservedSMEM_offset_0_alias
	.size		__nv_reservedSMEM_offset_0_alias, 0, 64
	.other		__nv_reservedSMEM_offset_0_alias,@"STO_CUDA_RESERVED_SHARED STV_DEFAULT"
__nv_reservedSMEM_offset_0_alias:
	.zero		0
	.zero		64


//--------------------- .nv.constant0._Z12floyd_kernelPKiPiii --------------------------
	.section	.nv.constant0._Z12floyd_kernelPKiPiii,"a",@progbits
	.sectionflags	@""
	.align	4
.nv.constant0._Z12floyd_kernelPKiPiii:
	.zero		920


//--------------------- SYMBOLS --------------------------

	.type		.nv.reservedSmem.offset0,@object
	.size		.nv.reservedSmem.offset0,0x4
